//
// Generated by NVIDIA NVVM Compiler
//
// Compiler Build ID: CL-36424714
// Cuda compilation tools, release 13.0, V13.0.88
// Based on NVVM 20.0.0
//

.version 9.0
.target sm_100
.address_size 64

	// .globl	_Z10add_arraysPiS_S_i

.visible .entry _Z10add_arraysPiS_S_i(
	.param .u64 .ptr .align 1 _Z10add_arraysPiS_S_i_param_0,
	.param .u64 .ptr .align 1 _Z10add_arraysPiS_S_i_param_1,
	.param .u64 .ptr .align 1 _Z10add_arraysPiS_S_i_param_2,
	.param .u32 _Z10add_arraysPiS_S_i_param_3
)
{
	.reg .pred 	%p<2>;
	.reg .b32 	%r<9>;
	.reg .b64 	%rd<11>;

	ld.param.u64 	%rd1, [_Z10add_arraysPiS_S_i_param_0];
	ld.param.u64 	%rd2, [_Z10add_arraysPiS_S_i_param_1];
	ld.param.u64 	%rd3, [_Z10add_arraysPiS_S_i_param_2];
	ld.param.u32 	%r2, [_Z10add_arraysPiS_S_i_param_3];
	mov.u32 	%r3, %ctaid.x;
	mov.u32 	%r4, %ntid.x;
	mov.u32 	%r5, %tid.x;
	mad.lo.s32 	%r1, %r3, %r4, %r5;
	setp.ge.s32 	%p1, %r1, %r2;
	@%p1 bra 	$L__BB0_2;
	cvta.to.global.u64 	%rd4, %rd1;
	cvta.to.global.u64 	%rd5, %rd2;
	cvta.to.global.u64 	%rd6, %rd3;
	mul.wide.s32 	%rd7, %r1, 4;
	add.s64 	%rd8, %rd4, %rd7;
	ld.global.u32 	%r6, [%rd8];
	add.s64 	%rd9, %rd5, %rd7;
	ld.global.u32 	%r7, [%rd9];
	add.s32 	%r8, %r7, %r6;
	add.s64 	%rd10, %rd6, %rd7;
	st.global.u32 	[%rd10], %r8;
$L__BB0_2:
	ret;

}


// ===== COMPILED SASS (sm_100) =====

	.target	sm_100

	.elftype	@"ET_EXEC"


//--------------------- .note.nv.tkinfo           --------------------------
	.section	.note.nv.tkinfo,"",@"SHT_NOTE"
	.sectionflags	@"SHF_NOTE_NV_TKINFO"
	.tkinfo
        /*0018*/ 	.word	0x00000002
        /*0030*/ 	.string	""
        /*0030*/ 	.string	"ptxas"
        /*0030*/ 	.string	"Cuda compilation tools, release 13.0, V13.0.88"
        /*0030*/ 	.string	"Build cuda_13.0.r13.0/compiler.36424714_0"
        /*0030*/ 	.string	"-arch sm_100 -m 64 "



//--------------------- .note.nv.cuinfo           --------------------------
	.section	.note.nv.cuinfo,"",@"SHT_NOTE"
	.sectionflags	@"SHF_NOTE_NV_CUINFO"
        /*0018*/ 	.short	0x0002
        /*001a*/ 	.short	0x0064
        /*001c*/ 	.short	0x0082
	.zero		2


//--------------------- .nv.info                  --------------------------
	.section	.nv.info,"",@"SHT_CUDA_INFO"
	.align	4


	//----- nvinfo : EIATTR_REGCOUNT
	.align		4
        /*0000*/ 	.byte	0x04, 0x2f
        /*0002*/ 	.short	(.L_1 - .L_0)
	.align		4
.L_0:
        /*0004*/ 	.word	index@(_Z10add_arraysPiS_S_i)
        /*0008*/ 	.word	0x0000000c


	//----- nvinfo : EIATTR_FRAME_SIZE
	.align		4
.L_1:
        /*000c*/ 	.byte	0x04, 0x11
        /*000e*/ 	.short	(.L_3 - .L_2)
	.align		4
.L_2:
        /*0010*/ 	.word	index@(_Z10add_arraysPiS_S_i)
        /*0014*/ 	.word	0x00000000


	//----- nvinfo : EIATTR_MIN_STACK_SIZE
	.align		4
.L_3:
        /*0018*/ 	.byte	0x04, 0x12
        /*001a*/ 	.short	(.L_5 - .L_4)
	.align		4
.L_4:
        /*001c*/ 	.word	index@(_Z10add_arraysPiS_S_i)
        /*0020*/ 	.word	0x00000000
.L_5:


//--------------------- .nv.compat                --------------------------
	.section	.nv.compat,"",@"SHT_CUDA_COMPAT_INFO"
	.align	4
        /*0000*/ 	.byte	0x02, 0x09, 0x00, 0x00, 0x02, 0x02, 0x01, 0x00, 0x02, 0x05, 0x05, 0x00, 0x03, 0x07, 0x01, 0x01
        /*0010*/ 	.byte	0x02, 0x03, 0x00, 0x00, 0x02, 0x06, 0x01, 0x00, 0x04, 0x0b, 0x08, 0x00, 0x09, 0x00, 0x00, 0x00
        /*0020*/ 	.byte	0x00, 0x00, 0x00, 0x00


//--------------------- .nv.info._Z10add_arraysPiS_S_i --------------------------
	.section	.nv.info._Z10add_arraysPiS_S_i,"",@"SHT_CUDA_INFO"
	.sectionflags	@""
	.align	4


	//----- nvinfo : EIATTR_CUDA_API_VERSION
	.align		4
        /*0000*/ 	.byte	0x04, 0x37
        /*0002*/ 	.short	(.L_7 - .L_6)
.L_6:
        /*0004*/ 	.word	0x00000082


	//----- nvinfo : EIATTR_KPARAM_INFO
	.align		4
.L_7:
        /*0008*/ 	.byte	0x04, 0x17
        /*000a*/ 	.short	(.L_9 - .L_8)
.L_8:
        /*000c*/ 	.word	0x00000000
        /*0010*/ 	.short	0x0003
        /*0012*/ 	.short	0x0018
        /*0014*/ 	.byte	0x00, 0xf0, 0x11, 0x00


	//----- nvinfo : EIATTR_KPARAM_INFO
	.align		4
.L_9:
        /*0018*/ 	.byte	0x04, 0x17
        /*001a*/ 	.short	(.L_11 - .L_10)
.L_10:
        /*001c*/ 	.word	0x00000000
        /*0020*/ 	.short	0x0002
        /*0022*/ 	.short	0x0010
        /*0024*/ 	.byte	0x00, 0xf5, 0x21, 0x00


	//----- nvinfo : EIATTR_KPARAM_INFO
	.align		4
.L_11:
        /*0028*/ 	.byte	0x04, 0x17
        /*002a*/ 	.short	(.L_13 - .L_12)
.L_12:
        /*002c*/ 	.word	0x00000000
        /*0030*/ 	.short	0x0001
        /*0032*/ 	.short	0x0008
        /*0034*/ 	.byte	0x00, 0xf5, 0x21, 0x00


	//----- nvinfo : EIATTR_KPARAM_INFO
	.align		4
.L_13:
        /*0038*/ 	.byte	0x04, 0x17
        /*003a*/ 	.short	(.L_15 - .L_14)
.L_14:
        /*003c*/ 	.word	0x00000000
        /*0040*/ 	.short	0x0000
        /*0042*/ 	.short	0x0000
        /*0044*/ 	.byte	0x00, 0xf5, 0x21, 0x00


	//----- nvinfo : EIATTR_SPARSE_MMA_MASK
	.align		4
.L_15:
        /*0048*/ 	.byte	0x03, 0x50
        /*004a*/ 	.short	0x0000


	//----- nvinfo : EIATTR_MAXREG_COUNT
	.align		4
        /*004c*/ 	.byte	0x03, 0x1b
        /*004e*/ 	.short	0x00ff


	//----- nvinfo : EIATTR_MERCURY_ISA_VERSION
	.align		4
        /*0050*/ 	.byte	0x03, 0x5f
        /*0052*/ 	.short	0x0101


	//----- nvinfo : EIATTR_VRC_CTA_INIT_COUNT
	.align		4
        /*0054*/ 	.byte	0x02, 0x4a
	.zero		1
	.zero		1


	//----- nvinfo : EIATTR_EXIT_INSTR_OFFSETS
	.align		4
        /*0058*/ 	.byte	0x04, 0x1c
        /*005a*/ 	.short	(.L_17 - .L_16)


	//   ....[0]....
.L_16:
        /*005c*/ 	.word	0x00000070


	//   ....[1]....
        /*0060*/ 	.word	0x00000130


	//----- nvinfo : EIATTR_CBANK_PARAM_SIZE
	.align		4
.L_17:
        /*0064*/ 	.byte	0x03, 0x19
        /*0066*/ 	.short	0x001c


	//----- nvinfo : EIATTR_PARAM_CBANK
	.align		4
        /*0068*/ 	.byte	0x04, 0x0a
        /*006a*/ 	.short	(.L_19 - .L_18)
	.align		4
.L_18:
        /*006c*/ 	.word	index@(.nv.constant0._Z10add_arraysPiS_S_i)
        /*0070*/ 	.short	0x0380
        /*0072*/ 	.short	0x001c


	//----- nvinfo : EIATTR_SW_WAR
	.align		4
.L_19:
        /*0074*/ 	.byte	0x04, 0x36
        /*0076*/ 	.short	(.L_21 - .L_20)
.L_20:
        /*0078*/ 	.word	0x00000008
.L_21:


//--------------------- .nv.callgraph             --------------------------
	.section	.nv.callgraph,"",@"SHT_CUDA_CALLGRAPH"
	.align	4
	.sectionentsize	8
	.align		4
        /*0000*/ 	.word	0x00000000
	.align		4
        /*0004*/ 	.word	0xffffffff
	.align		4
        /*0008*/ 	.word	0x00000000
	.align		4
        /*000c*/ 	.word	0xfffffffe
	.align		4
        /*0010*/ 	.word	0x00000000
	.align		4
        /*0014*/ 	.word	0xfffffffd
	.align		4
        /*0018*/ 	.word	0x00000000
	.align		4
        /*001c*/ 	.word	0xfffffffc


//--------------------- .text._Z10add_arraysPiS_S_i --------------------------
	.section	.text._Z10add_arraysPiS_S_i,"ax",@progbits
	.align	128
        .global         _Z10add_arraysPiS_S_i
        .type           _Z10add_arraysPiS_S_i,@function
        .size           _Z10add_arraysPiS_S_i,(.L_x_1 - _Z10add_arraysPiS_S_i)
        .other          _Z10add_arraysPiS_S_i,@"STO_CUDA_ENTRY STV_DEFAULT"
_Z10add_arraysPiS_S_i:
.text._Z10add_arraysPiS_S_i:
[----:B------:R-:W-:Y:S01]  /*0000*/  LDC R1, c[0x0][0x37c] ;  /* 0x0000df00ff017b82 */ /* 0x000fe20000000800 */
[----:B------:R-:W0:Y:S07]  /*0010*/  S2R R0, SR_TID.X ;  /* 0x0000000000007919 */ /* 0x000e2e0000002100 */
[----:B------:R-:W0:Y:S01]  /*0020*/  S2UR UR4, SR_CTAID.X ;  /* 0x00000000000479c3 */ /* 0x000e220000002500 */
[----:B------:R-:W1:Y:S07]  /*0030*/  LDCU UR5, c[0x0][0x398] ;  /* 0x00007300ff0577ac */ /* 0x000e6e0008000800 */
[----:B------:R-:W0:Y:S02]  /*0040*/  LDC R9, c[0x0][0x360] ;  /* 0x0000d800ff097b82 */ /* 0x000e240000000800 */
[----:B0-----:R-:W-:-:S05]  /*0050*/  IMAD R9, R9, UR4, R0 ;  /* 0x0000000409097c24 */ /* 0x001fca000f8e0200 */
[----:B-1----:R-:W-:-:S13]  /*0060*/  ISETP.GE.AND P0, PT, R9, UR5, PT ;  /* 0x0000000509007c0c */ /* 0x002fda000bf06270 */
[----:B------:R-:W-:Y:S05]  /*0070*/  @P0 EXIT ;  /* 0x000000000000094d */ /* 0x000fea0003800000 */
[----:B------:R-:W0:Y:S01]  /*0080*/  LDC.64 R2, c[0x0][0x380] ;  /* 0x0000e000ff027b82 */ /* 0x000e220000000a00 */
[----:B------:R-:W1:Y:S07]  /*0090*/  LDCU.64 UR4, c[0x0][0x358] ;  /* 0x00006b00ff0477ac */ /* 0x000e6e0008000a00 */
[----:B------:R-:W2:Y:S08]  /*00a0*/  LDC.64 R4, c[0x0][0x388] ;  /* 0x0000e200ff047b82 */ /* 0x000eb00000000a00 */
[----:B------:R-:W3:Y:S01]  /*00b0*/  LDC.64 R6, c[0x0][0x390] ;  /* 0x0000e400ff067b82 */ /* 0x000ee20000000a00 */
[----:B0-----:R-:W-:-:S06]  /*00c0*/  IMAD.WIDE R2, R9, 0x4, R2 ;  /* 0x0000000409027825 */ /* 0x001fcc00078e0202 */
[----:B-1----:R-:W4:Y:S01]  /*00d0*/  LDG.E R2, desc[UR4][R2.64] ;  /* 0x0000000402027981 */ /* 0x002f22000c1e1900 */
[----:B--2---:R-:W-:-:S06]  /*00e0*/  IMAD.WIDE R4, R9, 0x4, R4 ;  /* 0x0000000409047825 */ /* 0x004fcc00078e0204 */
[----:B------:R-:W4:Y:S01]  /*00f0*/  LDG.E R5, desc[UR4][R4.64] ;  /* 0x0000000404057981 */ /* 0x000f22000c1e1900 */
[----:B---3--:R-:W-:Y:S01]  /*0100*/  IMAD.WIDE R6, R9, 0x4, R6 ;  /* 0x0000000409067825 */ /* 0x008fe200078e0206 */
[----:B----4-:R-:W-:-:S05]  /*0110*/  IADD3 R9, PT, PT, R2, R5, RZ ;  /* 0x0000000502097210 */ /* 0x010fca0007ffe0ff */
[----:B------:R-:W-:Y:S01]  /*0120*/  STG.E desc[UR4][R6.64], R9 ;  /* 0x0000000906007986 */ /* 0x000fe2000c101904 */
[----:B------:R-:W-:Y:S05]  /*0130*/  EXIT ;  /* 0x000000000000794d */ /* 0x000fea0003800000 */
.L_x_0:
[----:B------:R-:W-:-:S00]  /*0140*/  BRA `(.L_x_0) ;  /* 0xfffffffc00fc7947 */ /* 0x000fc0000383ffff */
[----:B------:R-:W-:-:S00]  /*0150*/  NOP ;  /* 0x0000000000007918 */ /* 0x000fc00000000000 */
        /* <DEDUP_REMOVED lines=10> */
.L_x_1:


//--------------------- .nv.shared.reserved.0     --------------------------
	.section	.nv.shared.reserved.0,"aw",@nobits
	.weak		__nv_reservedSMEM_offset_0_alias
	.size		__nv_reservedSMEM_offset_0_alias, 0, 64
	.other		__nv_reservedSMEM_offset_0_alias,@"STO_CUDA_RESERVED_SHARED STV_DEFAULT"
__nv_reservedSMEM_offset_0_alias:
	.zero		0
	.zero		64


//--------------------- .nv.constant0._Z10add_arraysPiS_S_i --------------------------
	.section	.nv.constant0._Z10add_arraysPiS_S_i,"a",@progbits
	.sectionflags	@""
	.align	4
.nv.constant0._Z10add_arraysPiS_S_i:
	.zero		924


//--------------------- SYMBOLS --------------------------

	.type		.nv.reservedSmem.offset0,@object
	.size		.nv.reservedSmem.offset0,0x4
